//
// Generated by NVIDIA NVVM Compiler
//
// Compiler Build ID: CL-36424714
// Cuda compilation tools, release 13.0, V13.0.88
// Based on NVVM 20.0.0
//

.version 9.0
.target sm_100
.address_size 64

	// .globl	_Z28matrix_multiplication_kernelPKfS0_Pfiii
// _ZZ28matrix_multiplication_kernelPKfS0_PfiiiE3Mds has been demoted
// _ZZ28matrix_multiplication_kernelPKfS0_PfiiiE3Nds has been demoted

.visible .entry _Z28matrix_multiplication_kernelPKfS0_Pfiii(
	.param .u64 .ptr .align 1 _Z28matrix_multiplication_kernelPKfS0_Pfiii_param_0,
	.param .u64 .ptr .align 1 _Z28matrix_multiplication_kernelPKfS0_Pfiii_param_1,
	.param .u64 .ptr .align 1 _Z28matrix_multiplication_kernelPKfS0_Pfiii_param_2,
	.param .u32 _Z28matrix_multiplication_kernelPKfS0_Pfiii_param_3,
	.param .u32 _Z28matrix_multiplication_kernelPKfS0_Pfiii_param_4,
	.param .u32 _Z28matrix_multiplication_kernelPKfS0_Pfiii_param_5
)
{
	.reg .pred 	%p<12>;
	.reg .b32 	%r<43>;
	.reg .b32 	%f<111>;
	.reg .b64 	%rd<13>;
	// demoted variable
	.shared .align 4 .b8 _ZZ28matrix_multiplication_kernelPKfS0_PfiiiE3Mds[4096];
	// demoted variable
	.shared .align 4 .b8 _ZZ28matrix_multiplication_kernelPKfS0_PfiiiE3Nds[4096];
	ld.param.u64 	%rd4, [_Z28matrix_multiplication_kernelPKfS0_Pfiii_param_0];
	ld.param.u64 	%rd5, [_Z28matrix_multiplication_kernelPKfS0_Pfiii_param_1];
	ld.param.u64 	%rd6, [_Z28matrix_multiplication_kernelPKfS0_Pfiii_param_2];
	ld.param.u32 	%r24, [_Z28matrix_multiplication_kernelPKfS0_Pfiii_param_3];
	ld.param.u32 	%r25, [_Z28matrix_multiplication_kernelPKfS0_Pfiii_param_4];
	ld.param.u32 	%r26, [_Z28matrix_multiplication_kernelPKfS0_Pfiii_param_5];
	mov.u32 	%r27, %ctaid.x;
	mov.u32 	%r28, %ctaid.y;
	mov.u32 	%r38, %tid.x;
	mov.u32 	%r40, %tid.y;
	shl.b32 	%r29, %r28, 5;
	add.s32 	%r3, %r29, %r40;
	shl.b32 	%r4, %r27, 5;
	add.s32 	%r5, %r4, %r38;
	setp.lt.s32 	%p1, %r25, 1;
	mov.f32 	%f110, 0f00000000;
	@%p1 bra 	$L__BB0_7;
	add.s32 	%r30, %r25, 31;
	shr.u32 	%r31, %r30, 5;
	shl.b32 	%r32, %r40, 7;
	mov.u32 	%r33, _ZZ28matrix_multiplication_kernelPKfS0_PfiiiE3Mds;
	add.s32 	%r6, %r33, %r32;
	shl.b32 	%r34, %r38, 2;
	add.s32 	%r7, %r6, %r34;
	mov.u32 	%r35, _ZZ28matrix_multiplication_kernelPKfS0_PfiiiE3Nds;
	add.s32 	%r9, %r35, %r34;
	add.s32 	%r8, %r9, %r32;
	neg.s32 	%r42, %r31;
	mad.lo.s32 	%r36, %r40, %r26, %r38;
	add.s32 	%r41, %r36, %r4;
	shl.b32 	%r12, %r26, 5;
	mad.lo.s32 	%r39, %r25, %r3, %r38;
	cvta.to.global.u64 	%rd1, %rd4;
	cvta.to.global.u64 	%rd2, %rd5;
	mov.f32 	%f110, 0f00000000;
$L__BB0_2:
	setp.ge.s32 	%p2, %r3, %r24;
	mul.wide.s32 	%rd7, %r39, 4;
	add.s64 	%rd3, %rd1, %rd7;
	setp.ge.s32 	%p3, %r38, %r25;
	mov.f32 	%f108, 0f00000000;
	or.pred  	%p4, %p2, %p3;
	@%p4 bra 	$L__BB0_4;
	ld.global.f32 	%f108, [%rd3];
$L__BB0_4:
	setp.ge.s32 	%p5, %r5, %r26;
	st.shared.f32 	[%r7], %f108;
	setp.ge.s32 	%p6, %r40, %r25;
	mov.f32 	%f109, 0f00000000;
	or.pred  	%p7, %p6, %p5;
	@%p7 bra 	$L__BB0_6;
	mul.wide.s32 	%rd8, %r41, 4;
	add.s64 	%rd9, %rd2, %rd8;
	ld.global.f32 	%f109, [%rd9];
$L__BB0_6:
	st.shared.f32 	[%r8], %f109;
	bar.sync 	0;
	ld.shared.f32 	%f12, [%r6];
	ld.shared.f32 	%f13, [%r9];
	fma.rn.f32 	%f14, %f12, %f13, %f110;
	ld.shared.f32 	%f15, [%r6+4];
	ld.shared.f32 	%f16, [%r9+128];
	fma.rn.f32 	%f17, %f15, %f16, %f14;
	ld.shared.f32 	%f18, [%r6+8];
	ld.shared.f32 	%f19, [%r9+256];
	fma.rn.f32 	%f20, %f18, %f19, %f17;
	ld.shared.f32 	%f21, [%r6+12];
	ld.shared.f32 	%f22, [%r9+384];
	fma.rn.f32 	%f23, %f21, %f22, %f20;
	ld.shared.f32 	%f24, [%r6+16];
	ld.shared.f32 	%f25, [%r9+512];
	fma.rn.f32 	%f26, %f24, %f25, %f23;
	ld.shared.f32 	%f27, [%r6+20];
	ld.shared.f32 	%f28, [%r9+640];
	fma.rn.f32 	%f29, %f27, %f28, %f26;
	ld.shared.f32 	%f30, [%r6+24];
	ld.shared.f32 	%f31, [%r9+768];
	fma.rn.f32 	%f32, %f30, %f31, %f29;
	ld.shared.f32 	%f33, [%r6+28];
	ld.shared.f32 	%f34, [%r9+896];
	fma.rn.f32 	%f35, %f33, %f34, %f32;
	ld.shared.f32 	%f36, [%r6+32];
	ld.shared.f32 	%f37, [%r9+1024];
	fma.rn.f32 	%f38, %f36, %f37, %f35;
	ld.shared.f32 	%f39, [%r6+36];
	ld.shared.f32 	%f40, [%r9+1152];
	fma.rn.f32 	%f41, %f39, %f40, %f38;
	ld.shared.f32 	%f42, [%r6+40];
	ld.shared.f32 	%f43, [%r9+1280];
	fma.rn.f32 	%f44, %f42, %f43, %f41;
	ld.shared.f32 	%f45, [%r6+44];
	ld.shared.f32 	%f46, [%r9+1408];
	fma.rn.f32 	%f47, %f45, %f46, %f44;
	ld.shared.f32 	%f48, [%r6+48];
	ld.shared.f32 	%f49, [%r9+1536];
	fma.rn.f32 	%f50, %f48, %f49, %f47;
	ld.shared.f32 	%f51, [%r6+52];
	ld.shared.f32 	%f52, [%r9+1664];
	fma.rn.f32 	%f53, %f51, %f52, %f50;
	ld.shared.f32 	%f54, [%r6+56];
	ld.shared.f32 	%f55, [%r9+1792];
	fma.rn.f32 	%f56, %f54, %f55, %f53;
	ld.shared.f32 	%f57, [%r6+60];
	ld.shared.f32 	%f58, [%r9+1920];
	fma.rn.f32 	%f59, %f57, %f58, %f56;
	ld.shared.f32 	%f60, [%r6+64];
	ld.shared.f32 	%f61, [%r9+2048];
	fma.rn.f32 	%f62, %f60, %f61, %f59;
	ld.shared.f32 	%f63, [%r6+68];
	ld.shared.f32 	%f64, [%r9+2176];
	fma.rn.f32 	%f65, %f63, %f64, %f62;
	ld.shared.f32 	%f66, [%r6+72];
	ld.shared.f32 	%f67, [%r9+2304];
	fma.rn.f32 	%f68, %f66, %f67, %f65;
	ld.shared.f32 	%f69, [%r6+76];
	ld.shared.f32 	%f70, [%r9+2432];
	fma.rn.f32 	%f71, %f69, %f70, %f68;
	ld.shared.f32 	%f72, [%r6+80];
	ld.shared.f32 	%f73, [%r9+2560];
	fma.rn.f32 	%f74, %f72, %f73, %f71;
	ld.shared.f32 	%f75, [%r6+84];
	ld.shared.f32 	%f76, [%r9+2688];
	fma.rn.f32 	%f77, %f75, %f76, %f74;
	ld.shared.f32 	%f78, [%r6+88];
	ld.shared.f32 	%f79, [%r9+2816];
	fma.rn.f32 	%f80, %f78, %f79, %f77;
	ld.shared.f32 	%f81, [%r6+92];
	ld.shared.f32 	%f82, [%r9+2944];
	fma.rn.f32 	%f83, %f81, %f82, %f80;
	ld.shared.f32 	%f84, [%r6+96];
	ld.shared.f32 	%f85, [%r9+3072];
	fma.rn.f32 	%f86, %f84, %f85, %f83;
	ld.shared.f32 	%f87, [%r6+100];
	ld.shared.f32 	%f88, [%r9+3200];
	fma.rn.f32 	%f89, %f87, %f88, %f86;
	ld.shared.f32 	%f90, [%r6+104];
	ld.shared.f32 	%f91, [%r9+3328];
	fma.rn.f32 	%f92, %f90, %f91, %f89;
	ld.shared.f32 	%f93, [%r6+108];
	ld.shared.f32 	%f94, [%r9+3456];
	fma.rn.f32 	%f95, %f93, %f94, %f92;
	ld.shared.f32 	%f96, [%r6+112];
	ld.shared.f32 	%f97, [%r9+3584];
	fma.rn.f32 	%f98, %f96, %f97, %f95;
	ld.shared.f32 	%f99, [%r6+116];
	ld.shared.f32 	%f100, [%r9+3712];
	fma.rn.f32 	%f101, %f99, %f100, %f98;
	ld.shared.f32 	%f102, [%r6+120];
	ld.shared.f32 	%f103, [%r9+3840];
	fma.rn.f32 	%f104, %f102, %f103, %f101;
	ld.shared.f32 	%f105, [%r6+124];
	ld.shared.f32 	%f106, [%r9+3968];
	fma.rn.f32 	%f110, %f105, %f106, %f104;
	bar.sync 	0;
	add.s32 	%r42, %r42, 1;
	setp.ne.s32 	%p8, %r42, 0;
	add.s32 	%r41, %r41, %r12;
	add.s32 	%r40, %r40, 32;
	add.s32 	%r39, %r39, 32;
	add.s32 	%r38, %r38, 32;
	@%p8 bra 	$L__BB0_2;
$L__BB0_7:
	setp.ge.s32 	%p9, %r3, %r24;
	setp.ge.s32 	%p10, %r5, %r26;
	or.pred  	%p11, %p9, %p10;
	@%p11 bra 	$L__BB0_9;
	mad.lo.s32 	%r37, %r26, %r3, %r5;
	cvta.to.global.u64 	%rd10, %rd6;
	mul.wide.u32 	%rd11, %r37, 4;
	add.s64 	%rd12, %rd10, %rd11;
	st.global.f32 	[%rd12], %f110;
$L__BB0_9:
	ret;

}


// ===== COMPILED SASS (sm_100) =====

	.target	sm_100

	.elftype	@"ET_EXEC"


//--------------------- .note.nv.tkinfo           --------------------------
	.section	.note.nv.tkinfo,"",@"SHT_NOTE"
	.sectionflags	@"SHF_NOTE_NV_TKINFO"
	.tkinfo
        /*0018*/ 	.word	0x00000002
        /*0030*/ 	.string	""
        /*0030*/ 	.string	"ptxas"
        /*0030*/ 	.string	"Cuda compilation tools, release 13.0, V13.0.88"
        /*0030*/ 	.string	"Build cuda_13.0.r13.0/compiler.36424714_0"
        /*0030*/ 	.string	"-arch sm_100 -m 64 "



//--------------------- .note.nv.cuinfo           --------------------------
	.section	.note.nv.cuinfo,"",@"SHT_NOTE"
	.sectionflags	@"SHF_NOTE_NV_CUINFO"
        /*0018*/ 	.short	0x0002
        /*001a*/ 	.short	0x0064
        /*001c*/ 	.short	0x0082
	.zero		2


//--------------------- .nv.info                  --------------------------
	.section	.nv.info,"",@"SHT_CUDA_INFO"
	.align	4


	//----- nvinfo : EIATTR_REGCOUNT
	.align		4
        /*0000*/ 	.byte	0x04, 0x2f
        /*0002*/ 	.short	(.L_1 - .L_0)
	.align		4
.L_0:
        /*0004*/ 	.word	index@(_Z28matrix_multiplication_kernelPKfS0_Pfiii)
        /*0008*/ 	.word	0x00000020


	//----- nvinfo : EIATTR_FRAME_SIZE
	.align		4
.L_1:
        /*000c*/ 	.byte	0x04, 0x11
        /*000e*/ 	.short	(.L_3 - .L_2)
	.align		4
.L_2:
        /*0010*/ 	.word	index@(_Z28matrix_multiplication_kernelPKfS0_Pfiii)
        /*0014*/ 	.word	0x00000000


	//----- nvinfo : EIATTR_MIN_STACK_SIZE
	.align		4
.L_3:
        /*0018*/ 	.byte	0x04, 0x12
        /*001a*/ 	.short	(.L_5 - .L_4)
	.align		4
.L_4:
        /*001c*/ 	.word	index@(_Z28matrix_multiplication_kernelPKfS0_Pfiii)
        /*0020*/ 	.word	0x00000000
.L_5:


//--------------------- .nv.compat                --------------------------
	.section	.nv.compat,"",@"SHT_CUDA_COMPAT_INFO"
	.align	4
        /*0000*/ 	.byte	0x02, 0x09, 0x00, 0x00, 0x02, 0x02, 0x01, 0x00, 0x02, 0x05, 0x05, 0x00, 0x03, 0x07, 0x01, 0x01
        /*0010*/ 	.byte	0x02, 0x03, 0x00, 0x00, 0x02, 0x06, 0x01, 0x00, 0x04, 0x0b, 0x08, 0x00, 0x09, 0x00, 0x00, 0x00
        /*0020*/ 	.byte	0x00, 0x00, 0x00, 0x00


//--------------------- .nv.info._Z28matrix_multiplication_kernelPKfS0_Pfiii --------------------------
	.section	.nv.info._Z28matrix_multiplication_kernelPKfS0_Pfiii,"",@"SHT_CUDA_INFO"
	.sectionflags	@""
	.align	4


	//----- nvinfo : EIATTR_CUDA_API_VERSION
	.align		4
        /*0000*/ 	.byte	0x04, 0x37
        /*0002*/ 	.short	(.L_7 - .L_6)
.L_6:
        /*0004*/ 	.word	0x00000082


	//----- nvinfo : EIATTR_KPARAM_INFO
	.align		4
.L_7:
        /*0008*/ 	.byte	0x04, 0x17
        /*000a*/ 	.short	(.L_9 - .L_8)
.L_8:
        /*000c*/ 	.word	0x00000000
        /*0010*/ 	.short	0x0005
        /*0012*/ 	.short	0x0020
        /*0014*/ 	.byte	0x00, 0xf0, 0x11, 0x00


	//----- nvinfo : EIATTR_KPARAM_INFO
	.align		4
.L_9:
        /*0018*/ 	.byte	0x04, 0x17
        /*001a*/ 	.short	(.L_11 - .L_10)
.L_10:
        /*001c*/ 	.word	0x00000000
        /*0020*/ 	.short	0x0004
        /*0022*/ 	.short	0x001c
        /*0024*/ 	.byte	0x00, 0xf0, 0x11, 0x00


	//----- nvinfo : EIATTR_KPARAM_INFO
	.align		4
.L_11:
        /*0028*/ 	.byte	0x04, 0x17
        /*002a*/ 	.short	(.L_13 - .L_12)
.L_12:
        /*002c*/ 	.word	0x00000000
        /*0030*/ 	.short	0x0003
        /*0032*/ 	.short	0x0018
        /*0034*/ 	.byte	0x00, 0xf0, 0x11, 0x00


	//----- nvinfo : EIATTR_KPARAM_INFO
	.align		4
.L_13:
        /*0038*/ 	.byte	0x04, 0x17
        /*003a*/ 	.short	(.L_15 - .L_14)
.L_14:
        /*003c*/ 	.word	0x00000000
        /*0040*/ 	.short	0x0002
        /*0042*/ 	.short	0x0010
        /*0044*/ 	.byte	0x00, 0xf5, 0x21, 0x00


	//----- nvinfo : EIATTR_KPARAM_INFO
	.align		4
.L_15:
        /*0048*/ 	.byte	0x04, 0x17
        /*004a*/ 	.short	(.L_17 - .L_16)
.L_16:
        /*004c*/ 	.word	0x00000000
        /*0050*/ 	.short	0x0001
        /*0052*/ 	.short	0x0008
        /*0054*/ 	.byte	0x00, 0xf5, 0x21, 0x00


	//----- nvinfo : EIATTR_KPARAM_INFO
	.align		4
.L_17:
        /*0058*/ 	.byte	0x04, 0x17
        /*005a*/ 	.short	(.L_19 - .L_18)
.L_18:
        /*005c*/ 	.word	0x00000000
        /*0060*/ 	.short	0x0000
        /*0062*/ 	.short	0x0000
        /*0064*/ 	.byte	0x00, 0xf5, 0x21, 0x00


	//----- nvinfo : EIATTR_SPARSE_MMA_MASK
	.align		4
.L_19:
        /*0068*/ 	.byte	0x03, 0x50
        /*006a*/ 	.short	0x0000


	//----- nvinfo : EIATTR_MAXREG_COUNT
	.align		4
        /*006c*/ 	.byte	0x03, 0x1b
        /*006e*/ 	.short	0x00ff


	//----- nvinfo : EIATTR_NUM_BARRIERS
	.align		4
        /*0070*/ 	.byte	0x02, 0x4c
        /*0072*/ 	.byte	0x01
	.zero		1


	//----- nvinfo : EIATTR_MERCURY_ISA_VERSION
	.align		4
        /*0074*/ 	.byte	0x03, 0x5f
        /*0076*/ 	.short	0x0101


	//----- nvinfo : EIATTR_VRC_CTA_INIT_COUNT
	.align		4
        /*0078*/ 	.byte	0x02, 0x4a
	.zero		1
	.zero		1


	//----- nvinfo : EIATTR_EXIT_INSTR_OFFSETS
	.align		4
        /*007c*/ 	.byte	0x04, 0x1c
        /*007e*/ 	.short	(.L_21 - .L_20)


	//   ....[0]....
.L_20:
        /*0080*/ 	.word	0x00000820


	//   ....[1]....
        /*0084*/ 	.word	0x00000870


	//----- nvinfo : EIATTR_CBANK_PARAM_SIZE
	.align		4
.L_21:
        /*0088*/ 	.byte	0x03, 0x19
        /*008a*/ 	.short	0x0024


	//----- nvinfo : EIATTR_PARAM_CBANK
	.align		4
        /*008c*/ 	.byte	0x04, 0x0a
        /*008e*/ 	.short	(.L_23 - .L_22)
	.align		4
.L_22:
        /*0090*/ 	.word	index@(.nv.constant0._Z28matrix_multiplication_kernelPKfS0_Pfiii)
        /*0094*/ 	.short	0x0380
        /*0096*/ 	.short	0x0024


	//----- nvinfo : EIATTR_SW_WAR
	.align		4
.L_23:
        /*0098*/ 	.byte	0x04, 0x36
        /*009a*/ 	.short	(.L_25 - .L_24)
.L_24:
        /*009c*/ 	.word	0x00000008
.L_25:


//--------------------- .nv.callgraph             --------------------------
	.section	.nv.callgraph,"",@"SHT_CUDA_CALLGRAPH"
	.align	4
	.sectionentsize	8
	.align		4
        /*0000*/ 	.word	0x00000000
	.align		4
        /*0004*/ 	.word	0xffffffff
	.align		4
        /*0008*/ 	.word	0x00000000
	.align		4
        /*000c*/ 	.word	0xfffffffe
	.align		4
        /*0010*/ 	.word	0x00000000
	.align		4
        /*0014*/ 	.word	0xfffffffd
	.align		4
        /*0018*/ 	.word	0x00000000
	.align		4
        /*001c*/ 	.word	0xfffffffc


//--------------------- .text._Z28matrix_multiplication_kernelPKfS0_Pfiii --------------------------
	.section	.text._Z28matrix_multiplication_kernelPKfS0_Pfiii,"ax",@progbits
	.align	128
        .global         _Z28matrix_multiplication_kernelPKfS0_Pfiii
        .type           _Z28matrix_multiplication_kernelPKfS0_Pfiii,@function
        .size           _Z28matrix_multiplication_kernelPKfS0_Pfiii,(.L_x_3 - _Z28matrix_multiplication_kernelPKfS0_Pfiii)
        .other          _Z28matrix_multiplication_kernelPKfS0_Pfiii,@"STO_CUDA_ENTRY STV_DEFAULT"
_Z28matrix_multiplication_kernelPKfS0_Pfiii:
.text._Z28matrix_multiplication_kernelPKfS0_Pfiii:
[----:B------:R-:W-:Y:S01]  /*0000*/  LDC R1, c[0x0][0x37c] ;  /* 0x0000df00ff017b82 */ /* 0x000fe20000000800 */
[----:B------:R-:W0:Y:S01]  /*0010*/  S2R R18, SR_CTAID.Y ;  /* 0x0000000000127919 */ /* 0x000e220000002600 */
[----:B------:R-:W1:Y:S01]  /*0020*/  LDCU UR10, c[0x0][0x39c] ;  /* 0x00007380ff0a77ac */ /* 0x000e620008000800 */
[----:B------:R-:W-:Y:S01]  /*0030*/  HFMA2 R23, -RZ, RZ, 0, 0 ;  /* 0x00000000ff177431 */ /* 0x000fe200000001ff */
[----:B------:R-:W0:Y:S01]  /*0040*/  S2R R16, SR_TID.Y ;  /* 0x0000000000107919 */ /* 0x000e220000002200 */
[----:B------:R-:W2:Y:S01]  /*0050*/  LDCU UR14, c[0x0][0x3a0] ;  /* 0x00007400ff0e77ac */ /* 0x000ea20008000800 */
[----:B------:R-:W3:Y:S01]  /*0060*/  S2R R2, SR_CTAID.X ;  /* 0x0000000000027919 */ /* 0x000ee20000002500 */
[----:B------:R-:W4:Y:S01]  /*0070*/  LDCU.64 UR8, c[0x0][0x358] ;  /* 0x00006b00ff0877ac */ /* 0x000f220008000a00 */
[----:B------:R-:W3:Y:S01]  /*0080*/  S2R R17, SR_TID.X ;  /* 0x0000000000117919 */ /* 0x000ee20000002100 */
[----:B-1----:R-:W-:Y:S01]  /*0090*/  UISETP.GE.AND UP0, UPT, UR10, 0x1, UPT ;  /* 0x000000010a00788c */ /* 0x002fe2000bf06270 */
[----:B0-----:R-:W-:-:S02]  /*00a0*/  LEA R18, R18, R16, 0x5 ;  /* 0x0000001012127211 */ /* 0x001fc400078e28ff */
[----:B---3--:R-:W-:-:S06]  /*00b0*/  LEA R19, R2, R17, 0x5 ;  /* 0x0000001102137211 */ /* 0x008fcc00078e28ff */
[----:B--2-4-:R-:W-:Y:S05]  /*00c0*/  BRA.U !UP0, `(.L_x_0) ;  /* 0x0000000508c87547 */ /* 0x014fea000b800000 */
[----:B------:R-:W0:Y:S01]  /*00d0*/  S2UR UR7, SR_CgaCtaId ;  /* 0x00000000000779c3 */ /* 0x000e220000008800 */
[----:B------:R-:W1:Y:S01]  /*00e0*/  LDCU UR11, c[0x0][0x3a0] ;  /* 0x00007400ff0b77ac */ /* 0x000e620008000800 */
[----:B------:R-:W-:Y:S01]  /*00f0*/  MOV R23, RZ ;  /* 0x000000ff00177202 */ /* 0x000fe20000000f00 */
[----:B------:R-:W-:Y:S01]  /*0100*/  IMAD R6, R18, UR10, R17 ;  /* 0x0000000a12067c24 */ /* 0x000fe2000f8e0211 */
[----:B------:R-:W-:Y:S01]  /*0110*/  UMOV UR5, 0x400 ;  /* 0x0000040000057882 */ /* 0x000fe20000000000 */
[----:B------:R-:W-:-:S03]  /*0120*/  UIADD3 UR4, UPT, UPT, UR10, 0x1f, URZ ;  /* 0x0000001f0a047890 */ /* 0x000fc6000fffe0ff */
[----:B------:R-:W2:Y:S01]  /*0130*/  LDC R0, c[0x0][0x3a0] ;  /* 0x0000e800ff007b82 */ /* 0x000ea20000000800 */
[----:B------:R-:W-:Y:S02]  /*0140*/  UIADD3 UR6, UPT, UPT, UR5, 0x1000, URZ ;  /* 0x0000100005067890 */ /* 0x000fe4000fffe0ff */
[----:B------:R-:W-:Y:S01]  /*0150*/  USHF.R.U32.HI UR4, URZ, 0x5, UR4 ;  /* 0x00000005ff047899 */ /* 0x000fe20008011604 */
[----:B------:R-:W3:Y:S04]  /*0160*/  LDCU.64 UR12, c[0x0][0x398] ;  /* 0x00007300ff0c77ac */ /* 0x000ee80008000a00 */
[----:B------:R-:W4:Y:S01]  /*0170*/  LDC.64 R20, c[0x0][0x380] ;  /* 0x0000e000ff147b82 */ /* 0x000f220000000a00 */
[----:B------:R-:W-:Y:S01]  /*0180*/  UIADD3 UR4, UPT, UPT, -UR4, URZ, URZ ;  /* 0x000000ff04047290 */ /* 0x000fe2000fffe1ff */
[----:B-1----:R-:W-:Y:S01]  /*0190*/  IMAD R7, R16, UR11, R17 ;  /* 0x0000000b10077c24 */ /* 0x002fe2000f8e0211 */
[----:B0-----:R-:W-:-:S04]  /*01a0*/  ULEA UR5, UR7, UR5, 0x18 ;  /* 0x0000000507057291 */ /* 0x001fc8000f8ec0ff */
[----:B------:R-:W-:Y:S01]  /*01b0*/  LEA R7, R2, R7, 0x5 ;  /* 0x0000000702077211 */ /* 0x000fe200078e28ff */
[----:B------:R-:W-:Y:S01]  /*01c0*/  ULEA UR6, UR7, UR6, 0x18 ;  /* 0x0000000607067291 */ /* 0x000fe2000f8ec0ff */
[----:B------:R-:W-:-:S05]  /*01d0*/  LEA R5, R16, UR5, 0x7 ;  /* 0x0000000510057c11 */ /* 0x000fca000f8e38ff */
[C---:B------:R-:W-:Y:S02]  /*01e0*/  LEA R3, R17.reuse, UR6, 0x2 ;  /* 0x0000000611037c11 */ /* 0x040fe4000f8e10ff */
[----:B------:R-:W-:Y:S02]  /*01f0*/  LEA R4, R17, R5, 0x2 ;  /* 0x0000000511047211 */ /* 0x000fe400078e10ff */
[----:B---3--:R-:W-:-:S07]  /*0200*/  LEA R2, R16, R3, 0x7 ;  /* 0x0000000310027211 */ /* 0x008fce00078e38ff */
.L_x_1:
[----:B--2---:R-:W-:Y:S01]  /*0210*/  ISETP.GE.AND P0, PT, R19, R0, PT ;  /* 0x000000001300720c */ /* 0x004fe20003f06270 */
[----:B------:R-:W-:Y:S01]  /*0220*/  HFMA2 R29, -RZ, RZ, 0, 0 ;  /* 0x00000000ff1d7431 */ /* 0x000fe200000001ff */
[----:B------:R-:W-:Y:S01]  /*0230*/  ISETP.GE.AND P1, PT, R17, UR13, PT ;  /* 0x0000000d11007c0c */ /* 0x000fe2000bf26270 */
[----:B----4-:R-:W-:Y:S01]  /*0240*/  IMAD.WIDE R8, R6, 0x4, R20 ;  /* 0x0000000406087825 */ /* 0x010fe200078e0214 */
[----:B------:R-:W-:Y:S02]  /*0250*/  ISETP.GE.OR P0, PT, R16, UR13, P0 ;  /* 0x0000000d10007c0c */ /* 0x000fe40008706670 */
[----:B------:R-:W-:Y:S02]  /*0260*/  ISETP.GE.OR P1, PT, R18, UR12, P1 ;  /* 0x0000000c12007c0c */ /* 0x000fe40008f26670 */
[----:B------:R-:W-:-:S09]  /*0270*/  MOV R27, RZ ;  /* 0x000000ff001b7202 */ /* 0x000fd20000000f00 */
[----:B------:R-:W0:Y:S02]  /*0280*/  @!P0 LDC.64 R10, c[0x0][0x388] ;  /* 0x0000e200ff0a8b82 */ /* 0x000e240000000a00 */
[----:B------:R-:W2:Y:S01]  /*0290*/  @!P1 LDG.E R27, desc[UR8][R8.64] ;  /* 0x00000008081b9981 */ /* 0x000ea2000c1e1900 */
[----:B0-----:R-:W-:-:S05]  /*02a0*/  @!P0 IMAD.WIDE R10, R7, 0x4, R10 ;  /* 0x00000004070a8825 */ /* 0x001fca00078e020a */
[----:B------:R-:W3:Y:S04]  /*02b0*/  @!P0 LDG.E R29, desc[UR8][R10.64] ;  /* 0x000000080a1d8981 */ /* 0x000ee8000c1e1900 */
[----:B--2---:R-:W-:Y:S04]  /*02c0*/  STS [R4], R27 ;  /* 0x0000001b04007388 */ /* 0x004fe80000000800 */
[----:B---3--:R-:W-:Y:S01]  /*02d0*/  STS [R2], R29 ;  /* 0x0000001d02007388 */ /* 0x008fe20000000800 */
[----:B------:R-:W-:Y:S06]  /*02e0*/  BAR.SYNC.DEFER_BLOCKING 0x0 ;  /* 0x0000000000007b1d */ /* 0x000fec0000010000 */
[----:B------:R-:W-:Y:S04]  /*02f0*/  LDS R22, [R3] ;  /* 0x0000000003167984 */ /* 0x000fe80000000800 */
[----:B------:R-:W0:Y:S04]  /*0300*/  LDS.128 R12, [R5] ;  /* 0x00000000050c7984 */ /* 0x000e280000000c00 */
[----:B------:R-:W1:Y:S04]  /*0310*/  LDS R26, [R3+0x80] ;  /* 0x00008000031a7984 */ /* 0x000e680000000800 */
[----:B------:R-:W2:Y:S04]  /*0320*/  LDS R25, [R3+0x100] ;  /* 0x0001000003197984 */ /* 0x000ea80000000800 */
[----:B------:R-:W3:Y:S04]  /*0330*/  LDS R24, [R3+0x180] ;  /* 0x0001800003187984 */ /* 0x000ee80000000800 */
[----:B------:R-:W-:Y:S01]  /*0340*/  LDS.128 R8, [R5+0x10] ;  /* 0x0000100005087984 */ /* 0x000fe20000000c00 */
[----:B0-----:R-:W-:-:S03]  /*0350*/  FFMA R12, R12, R22, R23 ;  /* 0x000000160c0c7223 */ /* 0x001fc60000000017 */
[----:B------:R-:W0:Y:S01]  /*0360*/  LDS R23, [R3+0x200] ;  /* 0x0002000003177984 */ /* 0x000e220000000800 */
[----:B-1----:R-:W-:-:S03]  /*0370*/  FFMA R12, R26, R13, R12 ;  /* 0x0000000d1a0c7223 */ /* 0x002fc6000000000c */
[----:B------:R-:W1:Y:S01]  /*0380*/  LDS R22, [R3+0x280] ;  /* 0x0002800003167984 */ /* 0x000e620000000800 */
[----:B--2---:R-:W-:-:S03]  /*0390*/  FFMA R13, R25, R14, R12 ;  /* 0x0000000e190d7223 */ /* 0x004fc6000000000c */
[----:B------:R-:W2:Y:S01]  /*03a0*/  LDS R25, [R3+0x300] ;  /* 0x0003000003197984 */ /* 0x000ea20000000800 */
[----:B---3--:R-:W-:-:S03]  /*03b0*/  FFMA R13, R24, R15, R13 ;  /* 0x0000000f180d7223 */ /* 0x008fc6000000000d */
[----:B------:R-:W3:Y:S04]  /*03c0*/  LDS R24, [R3+0x380] ;  /* 0x0003800003187984 */ /* 0x000ee80000000800 */
[----:B------:R-:W-:Y:S01]  /*03d0*/  LDS R26, [R3+0xb80] ;  /* 0x000b8000031a7984 */ /* 0x000fe20000000800 */
[----:B0-----:R-:W-:-:S03]  /*03e0*/  FFMA R27, R8, R23, R13 ;  /* 0x00000017081b7223 */ /* 0x001fc6000000000d */
[----:B------:R-:W-:Y:S04]  /*03f0*/  LDS R23, [R3+0x400] ;  /* 0x0004000003177984 */ /* 0x000fe80000000800 */
[----:B------:R-:W0:Y:S01]  /*0400*/  LDS.128 R12, [R5+0x20] ;  /* 0x00002000050c7984 */ /* 0x000e220000000c00 */
[----:B-1----:R-:W-:-:S03]  /*0410*/  FFMA R8, R22, R9, R27 ;  /* 0x0000000916087223 */ /* 0x002fc6000000001b */
[----:B------:R-:W1:Y:S01]  /*0420*/  LDS R22, [R3+0x480] ;  /* 0x0004800003167984 */ /* 0x000e620000000800 */
[----:B--2---:R-:W-:-:S03]  /*0430*/  FFMA R9, R25, R10, R8 ;  /* 0x0000000a19097223 */ /* 0x004fc60000000008 */
[----:B------:R-:W2:Y:S01]  /*0440*/  LDS R25, [R3+0x500] ;  /* 0x0005000003197984 */ /* 0x000ea20000000800 */
[----:B---3--:R-:W-:-:S03]  /*0450*/  FFMA R9, R24, R11, R9 ;  /* 0x0000000b18097223 */ /* 0x008fc60000000009 */
[----:B------:R-:W3:Y:S01]  /*0460*/  LDS R24, [R3+0x580] ;  /* 0x0005800003187984 */ /* 0x000ee20000000800 */
        /* <DEDUP_REMOVED lines=26> */
[----:B------:R-:W-:Y:S04]  /*0610*/  LDS R27, [R3+0xc00] ;  /* 0x000c0000031b7984 */ /* 0x000fe80000000800 */
[----:B------:R-:W-:Y:S01]  /*0620*/  LDS R24, [R3+0xc80] ;  /* 0x000c800003187984 */ /* 0x000fe20000000800 */
[----:B0-----:R-:W-:-:S03]  /*0630*/  FFMA R23, R8, R23, R13 ;  /* 0x0000001708177223 */ /* 0x001fc6000000000d */
[----:B------:R-:W0:Y:S01]  /*0640*/  LDS.128 R12, [R5+0x60] ;  /* 0x00006000050c7984 */ /* 0x000e220000000c00 */
[----:B-1----:R-:W-:-:S03]  /*0650*/  FFMA R22, R22, R9, R23 ;  /* 0x0000000916167223 */ /* 0x002fc60000000017 */
[----:B------:R-:W1:Y:S01]  /*0660*/  LDS R23, [R3+0xd00] ;  /* 0x000d000003177984 */ /* 0x000e620000000800 */
[----:B--2---:R-:W-:-:S03]  /*0670*/  FFMA R25, R25, R10, R22 ;  /* 0x0000000a19197223 */ /* 0x004fc60000000016 */
[----:B------:R-:W2:Y:S01]  /*0680*/  LDS R22, [R3+0xd80] ;  /* 0x000d800003167984 */ /* 0x000ea20000000800 */
[----:B------:R-:W-:-:S03]  /*0690*/  FFMA R11, R26, R11, R25 ;  /* 0x0000000b1a0b7223 */ /* 0x000fc60000000019 */
[----:B------:R-:W-:Y:S01]  /*06a0*/  LDS R25, [R3+0xe00] ;  /* 0x000e000003197984 */ /* 0x000fe20000000800 */
[----:B0-----:R-:W-:-:S03]  /*06b0*/  FFMA R27, R12, R27, R11 ;  /* 0x0000001b0c1b7223 */ /* 0x001fc6000000000b */
[----:B------:R-:W0:Y:S01]  /*06c0*/  LDS.128 R8, [R5+0x70] ;  /* 0x0000700005087984 */ /* 0x000e220000000c00 */
[----:B------:R-:W-:-:S03]  /*06d0*/  FFMA R24, R24, R13, R27 ;  /* 0x0000000d18187223 */ /* 0x000fc6000000001b */
[----:B------:R-:W3:Y:S04]  /*06e0*/  LDS R27, [R3+0xe80] ;  /* 0x000e8000031b7984 */ /* 0x000ee80000000800 */
[----:B------:R-:W4:Y:S04]  /*06f0*/  LDS R13, [R3+0xf00] ;  /* 0x000f0000030d7984 */ /* 0x000f280000000800 */
[----:B------:R-:W5:Y:S01]  /*0700*/  LDS R12, [R3+0xf80] ;  /* 0x000f8000030c7984 */ /* 0x000f620000000800 */
[----:B-1----:R-:W-:Y:S01]  /*0710*/  FFMA R23, R23, R14, R24 ;  /* 0x0000000e17177223 */ /* 0x002fe20000000018 */
[----:B------:R-:W-:-:S03]  /*0720*/  UIADD3 UR4, UPT, UPT, UR4, 0x1, URZ ;  /* 0x0000000104047890 */ /* 0x000fc6000fffe0ff */
[----:B--2---:R-:W-:Y:S01]  /*0730*/  FFMA R15, R22, R15, R23 ;  /* 0x0000000f160f7223 */ /* 0x004fe20000000017 */
[----:B------:R-:W-:Y:S01]  /*0740*/  UISETP.NE.AND UP0, UPT, UR4, URZ, UPT ;  /* 0x000000ff0400728c */ /* 0x000fe2000bf05270 */
[----:B------:R-:W-:Y:S02]  /*0750*/  IADD3 R6, PT, PT, R6, 0x20, RZ ;  /* 0x0000002006067810 */ /* 0x000fe40007ffe0ff */
[----:B------:R-:W-:Y:S02]  /*0760*/  IADD3 R17, PT, PT, R17, 0x20, RZ ;  /* 0x0000002011117810 */ /* 0x000fe40007ffe0ff */
[----:B------:R-:W-:Y:S02]  /*0770*/  IADD3 R16, PT, PT, R16, 0x20, RZ ;  /* 0x0000002010107810 */ /* 0x000fe40007ffe0ff */
[----:B------:R-:W-:Y:S01]  /*0780*/  LEA R7, R0, R7, 0x5 ;  /* 0x0000000700077211 */ /* 0x000fe200078e28ff */
[----:B0-----:R-:W-:-:S04]  /*0790*/  FFMA R8, R8, R25, R15 ;  /* 0x0000001908087223 */ /* 0x001fc8000000000f */
[----:B---3--:R-:W-:-:S04]  /*07a0*/  FFMA R8, R27, R9, R8 ;  /* 0x000000091b087223 */ /* 0x008fc80000000008 */
[----:B----4-:R-:W-:-:S04]  /*07b0*/  FFMA R13, R13, R10, R8 ;  /* 0x0000000a0d0d7223 */ /* 0x010fc80000000008 */
[----:B-----5:R-:W-:Y:S01]  /*07c0*/  FFMA R23, R12, R11, R13 ;  /* 0x0000000b0c177223 */ /* 0x020fe2000000000d */
[----:B------:R-:W-:Y:S06]  /*07d0*/  BAR.SYNC.DEFER_BLOCKING 0x0 ;  /* 0x0000000000007b1d */ /* 0x000fec0000010000 */
[----:B------:R-:W-:Y:S05]  /*07e0*/  BRA.U UP0, `(.L_x_1) ;  /* 0xfffffff900887547 */ /* 0x000fea000b83ffff */
.L_x_0:
[----:B------:R-:W0:Y:S01]  /*07f0*/  LDCU UR4, c[0x0][0x398] ;  /* 0x00007300ff0477ac */ /* 0x000e220008000800 */
[----:B------:R-:W-:-:S04]  /*0800*/  ISETP.GE.AND P0, PT, R19, UR14, PT ;  /* 0x0000000e13007c0c */ /* 0x000fc8000bf06270 */
[----:B0-----:R-:W-:-:S13]  /*0810*/  ISETP.GE.OR P0, PT, R18, UR4, P0 ;  /* 0x0000000412007c0c */ /* 0x001fda0008706670 */
[----:B------:R-:W-:Y:S05]  /*0820*/  @P0 EXIT ;  /* 0x000000000000094d */ /* 0x000fea0003800000 */
[----:B------:R-:W0:Y:S01]  /*0830*/  LDC.64 R2, c[0x0][0x390] ;  /* 0x0000e400ff027b82 */ /* 0x000e220000000a00 */
[----:B------:R-:W-:-:S04]  /*0840*/  IMAD R19, R18, UR14, R19 ;  /* 0x0000000e12137c24 */ /* 0x000fc8000f8e0213 */
[----:B0-----:R-:W-:-:S05]  /*0850*/  IMAD.WIDE.U32 R2, R19, 0x4, R2 ;  /* 0x0000000413027825 */ /* 0x001fca00078e0002 */
[----:B------:R-:W-:Y:S01]  /*0860*/  STG.E desc[UR8][R2.64], R23 ;  /* 0x0000001702007986 */ /* 0x000fe2000c101908 */
[----:B------:R-:W-:Y:S05]  /*0870*/  EXIT ;  /* 0x000000000000794d */ /* 0x000fea0003800000 */
.L_x_2:
[----:B------:R-:W-:-:S00]  /*0880*/  BRA `(.L_x_2) ;  /* 0xfffffffc00fc7947 */ /* 0x000fc0000383ffff */
[----:B------:R-:W-:-:S00]  /*0890*/  NOP ;  /* 0x0000000000007918 */ /* 0x000fc00000000000 */
        /* <DEDUP_REMOVED lines=14> */
.L_x_3:


//--------------------- .nv.shared._Z28matrix_multiplication_kernelPKfS0_Pfiii --------------------------
	.section	.nv.shared._Z28matrix_multiplication_kernelPKfS0_Pfiii,"aw",@nobits
	.sectionflags	@""
	.align	4
.nv.shared._Z28matrix_multiplication_kernelPKfS0_Pfiii:
	.zero		9216


//--------------------- .nv.shared.reserved.0     --------------------------
	.section	.nv.shared.reserved.0,"aw",@nobits
	.weak		__nv_reservedSMEM_offset_0_alias
	.size		__nv_reservedSMEM_offset_0_alias, 0, 64
	.other		__nv_reservedSMEM_offset_0_alias,@"STO_CUDA_RESERVED_SHARED STV_DEFAULT"
__nv_reservedSMEM_offset_0_alias:
	.zero		0
	.zero		64


//--------------------- .nv.constant0._Z28matrix_multiplication_kernelPKfS0_Pfiii --------------------------
	.section	.nv.constant0._Z28matrix_multiplication_kernelPKfS0_Pfiii,"a",@progbits
	.sectionflags	@""
	.align	4
.nv.constant0._Z28matrix_multiplication_kernelPKfS0_Pfiii:
	.zero		932


//--------------------- SYMBOLS --------------------------

	.type		.nv.reservedSmem.offset0,@object
	.size		.nv.reservedSmem.offset0,0x4
	.type		.nv.reservedSmem.cap,@object
	.size		.nv.reservedSmem.cap,0x4
